	.headerflags	@"EF_CUDA_TEXMODE_UNIFIED EF_CUDA_64BIT_ADDRESS EF_CUDA_ACCELERATORS EF_CUDA_SM90 EF_CUDA_VIRTUAL_SM(EF_CUDA_SM90)"
	.elftype	@"ET_EXEC"


//--------------------- .nv.info                  --------------------------
	.section	.nv.info,"",@"SHT_CUDA_INFO"
	.align	4


	//----- nvinfo : EIATTR_REGCOUNT
	.align		4
        /*0000*/ 	.byte	0x04, 0x2f
        /*0002*/ 	.short	(.L_1 - .L_0)
	.align		4
.L_0:
        /*0004*/ 	.word	index@(triton_poi_fused_leaky_relu_mean_13)
        /*0008*/ 	.word	0x00000016


	//----- nvinfo : EIATTR_MIN_STACK_SIZE
	.align		4
.L_1:
        /*000c*/ 	.byte	0x04, 0x12
        /*000e*/ 	.short	(.L_3 - .L_2)
	.align		4
.L_2:
        /*0010*/ 	.word	index@(triton_poi_fused_leaky_relu_mean_13)
        /*0014*/ 	.word	0x00000000


	//----- nvinfo : EIATTR_FRAME_SIZE
	.align		4
.L_3:
        /*0018*/ 	.byte	0x04, 0x11
        /*001a*/ 	.short	(.L_5 - .L_4)
	.align		4
.L_4:
        /*001c*/ 	.word	index@(triton_poi_fused_leaky_relu_mean_13)
        /*0020*/ 	.word	0x00000000


	//----- nvinfo : EIATTR_MIN_STACK_SIZE
	.align		4
.L_5:
        /*0024*/ 	.byte	0x04, 0x12
        /*0026*/ 	.short	(.L_7 - .L_6)
	.align		4
.L_6:
        /*0028*/ 	.word	index@(triton_poi_fused_leaky_relu_mean_13)
        /*002c*/ 	.word	0x00000000
.L_7:


//--------------------- .nv.info.triton_poi_fused_leaky_relu_mean_13 --------------------------
	.section	.nv.info.triton_poi_fused_leaky_relu_mean_13,"",@"SHT_CUDA_INFO"
	.sectionflags	@""
	.align	4


	//----- nvinfo : EIATTR_CUDA_API_VERSION
	.align		4
        /*0000*/ 	.byte	0x04, 0x37
        /*0002*/ 	.short	(.L_9 - .L_8)
.L_8:
        /*0004*/ 	.word	0x0000007c


	//----- nvinfo : EIATTR_KPARAM_INFO
	.align		4
.L_9:
        /*0008*/ 	.byte	0x04, 0x17
        /*000a*/ 	.short	(.L_11 - .L_10)
.L_10:
        /*000c*/ 	.word	0x00000000
        /*0010*/ 	.short	0x0002
        /*0012*/ 	.short	0x0010
        /*0014*/ 	.byte	0x00, 0xf0, 0x11, 0x00


	//----- nvinfo : EIATTR_KPARAM_INFO
	.align		4
.L_11:
        /*0018*/ 	.byte	0x04, 0x17
        /*001a*/ 	.short	(.L_13 - .L_12)
.L_12:
        /*001c*/ 	.word	0x00000000
        /*0020*/ 	.short	0x0001
        /*0022*/ 	.short	0x0008
        /*0024*/ 	.byte	0x00, 0xf4, 0x21, 0x00


	//----- nvinfo : EIATTR_KPARAM_INFO
	.align		4
.L_13:
        /*0028*/ 	.byte	0x04, 0x17
        /*002a*/ 	.short	(.L_15 - .L_14)
.L_14:
        /*002c*/ 	.word	0x00000000
        /*0030*/ 	.short	0x0000
        /*0032*/ 	.short	0x0000
        /*0034*/ 	.byte	0x00, 0xf4, 0x21, 0x00


	//----- nvinfo : EIATTR_SPARSE_MMA_MASK
	.align		4
.L_15:
        /*0038*/ 	.byte	0x03, 0x50
        /*003a*/ 	.short	0x0000


	//----- nvinfo : EIATTR_MAXREG_COUNT
	.align		4
        /*003c*/ 	.byte	0x03, 0x1b
        /*003e*/ 	.short	0x00ff


	//----- nvinfo : EIATTR_EXIT_INSTR_OFFSETS
	.align		4
        /*0040*/ 	.byte	0x04, 0x1c
        /*0042*/ 	.short	(.L_17 - .L_16)


	//   ....[0]....
.L_16:
        /*0044*/ 	.word	0x000002a0


	//   ....[1]....
        /*0048*/ 	.word	0x000002d0


	//----- nvinfo : EIATTR_REQNTID
	.align		4
.L_17:
        /*004c*/ 	.byte	0x04, 0x10
        /*004e*/ 	.short	(.L_19 - .L_18)
.L_18:
        /*0050*/ 	.word	0x00000080
        /*0054*/ 	.word	0x00000001
        /*0058*/ 	.word	0x00000001


	//----- nvinfo : EIATTR_CBANK_PARAM_SIZE
	.align		4
.L_19:
        /*005c*/ 	.byte	0x03, 0x19
        /*005e*/ 	.short	0x0014


	//----- nvinfo : EIATTR_PARAM_CBANK
	.align		4
        /*0060*/ 	.byte	0x04, 0x0a
        /*0062*/ 	.short	(.L_21 - .L_20)
	.align		4
.L_20:
        /*0064*/ 	.word	index@(.nv.constant0.triton_poi_fused_leaky_relu_mean_13)
        /*0068*/ 	.short	0x0210
        /*006a*/ 	.short	0x0014


	//----- nvinfo : EIATTR_SW_WAR
	.align		4
.L_21:
        /*006c*/ 	.byte	0x04, 0x36
        /*006e*/ 	.short	(.L_23 - .L_22)
.L_22:
        /*0070*/ 	.word	0x00000008
.L_23:


//--------------------- .nv.callgraph             --------------------------
	.section	.nv.callgraph,"",@"SHT_CUDA_CALLGRAPH"
	.align	4
	.sectionentsize	8
	.align		4
        /*0000*/ 	.word	0x00000000
	.align		4
        /*0004*/ 	.word	0xffffffff
	.align		4
        /*0008*/ 	.word	0x00000000
	.align		4
        /*000c*/ 	.word	0xfffffffe
	.align		4
        /*0010*/ 	.word	0x00000000
	.align		4
        /*0014*/ 	.word	0xfffffffd
	.align		4
        /*0018*/ 	.word	0x00000000
	.align		4
        /*001c*/ 	.word	0xfffffffc


//--------------------- .text.triton_poi_fused_leaky_relu_mean_13 --------------------------
	.section	.text.triton_poi_fused_leaky_relu_mean_13,"ax",@progbits
	.align	128
        .global         triton_poi_fused_leaky_relu_mean_13
        .type           triton_poi_fused_leaky_relu_mean_13,@function
        .size           triton_poi_fused_leaky_relu_mean_13,(.L_x_1 - triton_poi_fused_leaky_relu_mean_13)
        .other          triton_poi_fused_leaky_relu_mean_13,@"STO_CUDA_ENTRY STV_DEFAULT"
triton_poi_fused_leaky_relu_mean_13:
.text.triton_poi_fused_leaky_relu_mean_13:
[----:B------:R-:W0:Y:S02]  /*0000*/  LDC R1, c[0x0][0x28] ;  /* 0x00000a00ff017b82 */ /* 0x000e240000000800 */
[----:B------:R-:W1:Y:S01]  /*0010*/  S2R R0, SR_TID.X ;  /* 0x0000000000007919 */ /* 0x000e620000002100 */
[----:B------:R-:W2:Y:S01]  /*0020*/  LDC.64 R2, c[0x0][0x210] ;  /* 0x00008400ff027b82 */ /* 0x000ea20000000a00 */
[----:B------:R-:W-:Y:S01]  /*0030*/  HFMA2.MMA R19, -RZ, RZ, 0, 0 ;  /* 0x00000000ff137435 */ /* 0x000fe200000001ff */
[----:B------:R-:W-:Y:S01]  /*0040*/  ULDC.64 UR4, c[0x0][0x208] ;  /* 0x0000820000047ab9 */ /* 0x000fe20000000a00 */
[----:B------:R-:W3:Y:S01]  /*0050*/  S2R R11, SR_CTAID.X ;  /* 0x00000000000b7919 */ /* 0x000ee20000002500 */
[----:B-1----:R-:W-:-:S04]  /*0060*/  LOP3.LUT R0, R0, 0x7f, RZ, 0xc0, !PT ;  /* 0x0000007f00007812 */ /* 0x002fc800078ec0ff */
[----:B---3--:R-:W-:-:S04]  /*0070*/  LEA R11, R11, R0, 0x7 ;  /* 0x000000000b0b7211 */ /* 0x008fc800078e38ff */
[----:B------:R-:W-:Y:S02]  /*0080*/  SHF.R.S32.HI R0, RZ, 0x1f, R11 ;  /* 0x0000001fff007819 */ /* 0x000fe4000001140b */
[----:B------:R-:W-:Y:S02]  /*0090*/  ISETP.GE.AND P4, PT, R11, 0x400, PT ;  /* 0x000004000b00780c */ /* 0x000fe40003f86270 */
[----:B------:R-:W-:-:S04]  /*00a0*/  LEA.HI R0, R0, R11, RZ, 0x8 ;  /* 0x0000000b00007211 */ /* 0x000fc800078f40ff */
[C---:B------:R-:W-:Y:S02]  /*00b0*/  SHF.L.U32 R4, R0.reuse, 0x2, RZ ;  /* 0x0000000200047819 */ /* 0x040fe400000006ff */
[----:B------:R-:W-:Y:S02]  /*00c0*/  LOP3.LUT R0, R0, 0xffffff00, RZ, 0xc0, !PT ;  /* 0xffffff0000007812 */ /* 0x000fe400078ec0ff */
[----:B------:R-:W-:-:S04]  /*00d0*/  LOP3.LUT R4, R4, 0xfffffc00, RZ, 0xc0, !PT ;  /* 0xfffffc0004047812 */ /* 0x000fc800078ec0ff */
[----:B------:R-:W-:Y:S01]  /*00e0*/  IADD3 R9, R4, R11, -R0 ;  /* 0x0000000b04097210 */ /* 0x000fe20007ffe800 */
[----:B------:R-:W-:-:S03]  /*00f0*/  IMAD.MOV.U32 R0, RZ, RZ, RZ ;  /* 0x000000ffff007224 */ /* 0x000fc600078e00ff */
[----:B------:R-:W-:Y:S01]  /*0100*/  IADD3 R13, R9, 0x200, RZ ;  /* 0x00000200090d7810 */ /* 0x000fe20007ffe0ff */
[C---:B------:R-:W-:Y:S02]  /*0110*/  VIADD R7, R9.reuse, 0x100 ;  /* 0x0000010009077836 */ /* 0x040fe40000000000 */
[----:B--2---:R-:W-:Y:S01]  /*0120*/  IMAD.WIDE R4, R9, 0x4, R2 ;  /* 0x0000000409047825 */ /* 0x004fe200078e0202 */
[----:B------:R-:W-:-:S03]  /*0130*/  MOV R17, RZ ;  /* 0x000000ff00117202 */ /* 0x000fc60000000f00 */
[--C-:B------:R-:W-:Y:S01]  /*0140*/  IMAD.WIDE R6, R7, 0x4, R2.reuse ;  /* 0x0000000407067825 */ /* 0x100fe200078e0202 */
[----:B------:R1:W2:Y:S03]  /*0150*/  @!P4 LDG.E R19, desc[UR4][R4.64] ;  /* 0x000000040413c981 */ /* 0x0002a6000c1e1900 */
[----:B------:R-:W-:Y:S01]  /*0160*/  VIADD R15, R9, 0x300 ;  /* 0x00000300090f7836 */ /* 0x000fe20000000000 */
[----:B------:R-:W3:Y:S01]  /*0170*/  @!P4 LDG.E R0, desc[UR4][R6.64] ;  /* 0x000000040600c981 */ /* 0x000ee2000c1e1900 */
[----:B------:R-:W-:Y:S01]  /*0180*/  IMAD.WIDE R8, R13, 0x4, R2 ;  /* 0x000000040d087825 */ /* 0x000fe200078e0202 */
[----:B------:R-:W-:-:S03]  /*0190*/  HFMA2.MMA R13, -RZ, RZ, 0, 0 ;  /* 0x00000000ff0d7435 */ /* 0x000fc600000001ff */
[----:B------:R-:W-:Y:S01]  /*01a0*/  IMAD.WIDE R2, R15, 0x4, R2 ;  /* 0x000000040f027825 */ /* 0x000fe200078e0202 */
[----:B------:R-:W4:Y:S01]  /*01b0*/  @!P4 LDG.E R17, desc[UR4][R8.64] ;  /* 0x000000040811c981 */ /* 0x000f22000c1e1900 */
[----:B-1----:R-:W1:Y:S05]  /*01c0*/  LDC.64 R4, c[0x0][0x218] ;  /* 0x00008600ff047b82 */ /* 0x002e6a0000000a00 */
[----:B------:R1:W5:Y:S02]  /*01d0*/  @!P4 LDG.E R13, desc[UR4][R2.64] ;  /* 0x00000004020dc981 */ /* 0x000364000c1e1900 */
[----:B-1----:R-:W-:Y:S01]  /*01e0*/  IMAD.WIDE R2, R11, 0x4, R4 ;  /* 0x000000040b027825 */ /* 0x002fe200078e0204 */
[----:B--2---:R-:W-:-:S02]  /*01f0*/  FSETP.GT.AND P1, PT, R19, RZ, PT ;  /* 0x000000ff1300720b */ /* 0x004fc40003f24000 */
[----:B---3--:R-:W-:Y:S02]  /*0200*/  FSETP.GT.AND P0, PT, R0, RZ, PT ;  /* 0x000000ff0000720b */ /* 0x008fe40003f04000 */
[----:B----4-:R-:W-:-:S09]  /*0210*/  FSETP.GT.AND P2, PT, R17, RZ, PT ;  /* 0x000000ff1100720b */ /* 0x010fd20003f44000 */
[----:B------:R-:W-:Y:S01]  /*0220*/  @!P1 FMUL R19, R19, 0.10000000149011611938 ;  /* 0x3dcccccd13139820 */ /* 0x000fe20000400000 */
[----:B-----5:R-:W-:Y:S01]  /*0230*/  FSETP.GT.AND P3, PT, R13, RZ, PT ;  /* 0x000000ff0d00720b */ /* 0x020fe20003f64000 */
[----:B------:R-:W-:-:S04]  /*0240*/  @!P0 FMUL R0, R0, 0.10000000149011611938 ;  /* 0x3dcccccd00008820 */ /* 0x000fc80000400000 */
[----:B------:R-:W-:Y:S01]  /*0250*/  FADD R0, R19, R0 ;  /* 0x0000000013007221 */ /* 0x000fe20000000000 */
[----:B------:R-:W-:-:S04]  /*0260*/  @!P2 FMUL R17, R17, 0.10000000149011611938 ;  /* 0x3dcccccd1111a820 */ /* 0x000fc80000400000 */
[----:B------:R-:W-:-:S03]  /*0270*/  FADD R0, R0, R17 ;  /* 0x0000001100007221 */ /* 0x000fc60000000000 */
[----:B------:R-:W-:-:S04]  /*0280*/  @!P3 FMUL R13, R13, 0.10000000149011611938 ;  /* 0x3dcccccd0d0db820 */ /* 0x000fc80000400000 */
[----:B------:R-:W-:Y:S01]  /*0290*/  FADD R0, R0, R13 ;  /* 0x0000000d00007221 */ /* 0x000fe20000000000 */
[----:B------:R-:W-:Y:S06]  /*02a0*/  @P4 EXIT ;  /* 0x000000000000494d */ /* 0x000fec0003800000 */
[----:B------:R-:W-:-:S05]  /*02b0*/  FMUL R5, R0, 0.25 ;  /* 0x3e80000000057820 */ /* 0x000fca0000400000 */
[----:B------:R-:W-:Y:S01]  /*02c0*/  STG.E desc[UR4][R2.64], R5 ;  /* 0x0000000502007986 */ /* 0x000fe2000c101904 */
[----:B------:R-:W-:Y:S05]  /*02d0*/  EXIT ;  /* 0x000000000000794d */ /* 0x000fea0003800000 */
.L_x_0:
[----:B------:R-:W-:-:S00]  /*02e0*/  BRA `(.L_x_0) ;  /* 0xfffffffc00fc7947 */ /* 0x000fc0000383ffff */
[----:B------:R-:W-:-:S00]  /*02f0*/  NOP ;  /* 0x0000000000007918 */ /* 0x000fc00000000000 */
        /* <DEDUP_REMOVED lines=8> */
.L_x_1:


//--------------------- .nv.constant0.triton_poi_fused_leaky_relu_mean_13 --------------------------
	.section	.nv.constant0.triton_poi_fused_leaky_relu_mean_13,"a",@progbits
	.sectionflags	@""
	.align	4
.nv.constant0.triton_poi_fused_leaky_relu_mean_13:
	.zero		548
